	.headerflags	@"EF_CUDA_TEXMODE_UNIFIED EF_CUDA_64BIT_ADDRESS EF_CUDA_ACCELERATORS EF_CUDA_SM90 EF_CUDA_VIRTUAL_SM(EF_CUDA_SM90)"
	.elftype	@"ET_EXEC"


//--------------------- .nv.info                  --------------------------
	.section	.nv.info,"",@"SHT_CUDA_INFO"
	.align	4


	//----- nvinfo : EIATTR_REGCOUNT
	.align		4
        /*0000*/ 	.byte	0x04, 0x2f
        /*0002*/ 	.short	(.L_1 - .L_0)
	.align		4
.L_0:
        /*0004*/ 	.word	index@(triton_poi_fused_add_constant_pad_nd_div_mul_relu_sqrt_sub_var_mean_3)
        /*0008*/ 	.word	0x00000016


	//----- nvinfo : EIATTR_MIN_STACK_SIZE
	.align		4
.L_1:
        /*000c*/ 	.byte	0x04, 0x12
        /*000e*/ 	.short	(.L_3 - .L_2)
	.align		4
.L_2:
        /*0010*/ 	.word	index@(triton_poi_fused_add_constant_pad_nd_div_mul_relu_sqrt_sub_var_mean_3)
        /*0014*/ 	.word	0x00000000


	//----- nvinfo : EIATTR_FRAME_SIZE
	.align		4
.L_3:
        /*0018*/ 	.byte	0x04, 0x11
        /*001a*/ 	.short	(.L_5 - .L_4)
	.align		4
.L_4:
        /*001c*/ 	.word	index@(triton_poi_fused_add_constant_pad_nd_div_mul_relu_sqrt_sub_var_mean_3)
        /*0020*/ 	.word	0x00000000


	//----- nvinfo : EIATTR_MIN_STACK_SIZE
	.align		4
.L_5:
        /*0024*/ 	.byte	0x04, 0x12
        /*0026*/ 	.short	(.L_7 - .L_6)
	.align		4
.L_6:
        /*0028*/ 	.word	index@(triton_poi_fused_add_constant_pad_nd_div_mul_relu_sqrt_sub_var_mean_3)
        /*002c*/ 	.word	0x00000000
.L_7:


//--------------------- .nv.info.triton_poi_fused_add_constant_pad_nd_div_mul_relu_sqrt_sub_var_mean_3 --------------------------
	.section	.nv.info.triton_poi_fused_add_constant_pad_nd_div_mul_relu_sqrt_sub_var_mean_3,"",@"SHT_CUDA_INFO"
	.sectionflags	@""
	.align	4


	//----- nvinfo : EIATTR_CUDA_API_VERSION
	.align		4
        /*0000*/ 	.byte	0x04, 0x37
        /*0002*/ 	.short	(.L_9 - .L_8)
.L_8:
        /*0004*/ 	.word	0x0000007c


	//----- nvinfo : EIATTR_KPARAM_INFO
	.align		4
.L_9:
        /*0008*/ 	.byte	0x04, 0x17
        /*000a*/ 	.short	(.L_11 - .L_10)
.L_10:
        /*000c*/ 	.word	0x00000000
        /*0010*/ 	.short	0x0006
        /*0012*/ 	.short	0x0030
        /*0014*/ 	.byte	0x00, 0xf0, 0x11, 0x00


	//----- nvinfo : EIATTR_KPARAM_INFO
	.align		4
.L_11:
        /*0018*/ 	.byte	0x04, 0x17
        /*001a*/ 	.short	(.L_13 - .L_12)
.L_12:
        /*001c*/ 	.word	0x00000000
        /*0020*/ 	.short	0x0005
        /*0022*/ 	.short	0x0028
        /*0024*/ 	.byte	0x00, 0xf4, 0x21, 0x00


	//----- nvinfo : EIATTR_KPARAM_INFO
	.align		4
.L_13:
        /*0028*/ 	.byte	0x04, 0x17
        /*002a*/ 	.short	(.L_15 - .L_14)
.L_14:
        /*002c*/ 	.word	0x00000000
        /*0030*/ 	.short	0x0004
        /*0032*/ 	.short	0x0020
        /*0034*/ 	.byte	0x00, 0xf4, 0x21, 0x00


	//----- nvinfo : EIATTR_KPARAM_INFO
	.align		4
.L_15:
        /*0038*/ 	.byte	0x04, 0x17
        /*003a*/ 	.short	(.L_17 - .L_16)
.L_16:
        /*003c*/ 	.word	0x00000000
        /*0040*/ 	.short	0x0003
        /*0042*/ 	.short	0x0018
        /*0044*/ 	.byte	0x00, 0xf4, 0x21, 0x00


	//----- nvinfo : EIATTR_KPARAM_INFO
	.align		4
.L_17:
        /*0048*/ 	.byte	0x04, 0x17
        /*004a*/ 	.short	(.L_19 - .L_18)
.L_18:
        /*004c*/ 	.word	0x00000000
        /*0050*/ 	.short	0x0002
        /*0052*/ 	.short	0x0010
        /*0054*/ 	.byte	0x00, 0xf4, 0x21, 0x00


	//----- nvinfo : EIATTR_KPARAM_INFO
	.align		4
.L_19:
        /*0058*/ 	.byte	0x04, 0x17
        /*005a*/ 	.short	(.L_21 - .L_20)
.L_20:
        /*005c*/ 	.word	0x00000000
        /*0060*/ 	.short	0x0001
        /*0062*/ 	.short	0x0008
        /*0064*/ 	.byte	0x00, 0xf4, 0x21, 0x00


	//----- nvinfo : EIATTR_KPARAM_INFO
	.align		4
.L_21:
        /*0068*/ 	.byte	0x04, 0x17
        /*006a*/ 	.short	(.L_23 - .L_22)
.L_22:
        /*006c*/ 	.word	0x00000000
        /*0070*/ 	.short	0x0000
        /*0072*/ 	.short	0x0000
        /*0074*/ 	.byte	0x00, 0xf4, 0x21, 0x00


	//----- nvinfo : EIATTR_SPARSE_MMA_MASK
	.align		4
.L_23:
        /*0078*/ 	.byte	0x03, 0x50
        /*007a*/ 	.short	0x0000


	//----- nvinfo : EIATTR_MAXREG_COUNT
	.align		4
        /*007c*/ 	.byte	0x03, 0x1b
        /*007e*/ 	.short	0x00ff


	//----- nvinfo : EIATTR_EXIT_INSTR_OFFSETS
	.align		4
        /*0080*/ 	.byte	0x04, 0x1c
        /*0082*/ 	.short	(.L_25 - .L_24)


	//   ....[0]....
.L_24:
        /*0084*/ 	.word	0x00000530


	//   ....[1]....
        /*0088*/ 	.word	0x00000550


	//----- nvinfo : EIATTR_REQNTID
	.align		4
.L_25:
        /*008c*/ 	.byte	0x04, 0x10
        /*008e*/ 	.short	(.L_27 - .L_26)
.L_26:
        /*0090*/ 	.word	0x00000020
        /*0094*/ 	.word	0x00000001
        /*0098*/ 	.word	0x00000001


	//----- nvinfo : EIATTR_CBANK_PARAM_SIZE
	.align		4
.L_27:
        /*009c*/ 	.byte	0x03, 0x19
        /*009e*/ 	.short	0x0034


	//----- nvinfo : EIATTR_PARAM_CBANK
	.align		4
        /*00a0*/ 	.byte	0x04, 0x0a
        /*00a2*/ 	.short	(.L_29 - .L_28)
	.align		4
.L_28:
        /*00a4*/ 	.word	index@(.nv.constant0.triton_poi_fused_add_constant_pad_nd_div_mul_relu_sqrt_sub_var_mean_3)
        /*00a8*/ 	.short	0x0210
        /*00aa*/ 	.short	0x0034


	//----- nvinfo : EIATTR_SW_WAR
	.align		4
.L_29:
        /*00ac*/ 	.byte	0x04, 0x36
        /*00ae*/ 	.short	(.L_31 - .L_30)
.L_30:
        /*00b0*/ 	.word	0x00000008
.L_31:


//--------------------- .nv.callgraph             --------------------------
	.section	.nv.callgraph,"",@"SHT_CUDA_CALLGRAPH"
	.align	4
	.sectionentsize	8
	.align		4
        /*0000*/ 	.word	0x00000000
	.align		4
        /*0004*/ 	.word	0xffffffff
	.align		4
        /*0008*/ 	.word	0x00000000
	.align		4
        /*000c*/ 	.word	0xfffffffe
	.align		4
        /*0010*/ 	.word	0x00000000
	.align		4
        /*0014*/ 	.word	0xfffffffd
	.align		4
        /*0018*/ 	.word	0x00000000
	.align		4
        /*001c*/ 	.word	0xfffffffc


//--------------------- .text.triton_poi_fused_add_constant_pad_nd_div_mul_relu_sqrt_sub_var_mean_3 --------------------------
	.section	.text.triton_poi_fused_add_constant_pad_nd_div_mul_relu_sqrt_sub_var_mean_3,"ax",@progbits
	.align	128
        .global         triton_poi_fused_add_constant_pad_nd_div_mul_relu_sqrt_sub_var_mean_3
        .type           triton_poi_fused_add_constant_pad_nd_div_mul_relu_sqrt_sub_var_mean_3,@function
        .size           triton_poi_fused_add_constant_pad_nd_div_mul_relu_sqrt_sub_var_mean_3,(.L_x_1 - triton_poi_fused_add_constant_pad_nd_div_mul_relu_sqrt_sub_var_mean_3)
        .other          triton_poi_fused_add_constant_pad_nd_div_mul_relu_sqrt_sub_var_mean_3,@"STO_CUDA_ENTRY STV_DEFAULT"
triton_poi_fused_add_constant_pad_nd_div_mul_relu_sqrt_sub_var_mean_3:
.text.triton_poi_fused_add_constant_pad_nd_div_mul_relu_sqrt_sub_var_mean_3:
[----:B------:R-:W0:Y:S01]  /*0000*/  LDC R1, c[0x0][0x28] ;  /* 0x00000a00ff017b82 */ /* 0x000e220000000800 */
[----:B------:R-:W1:Y:S07]  /*0010*/  S2R R0, SR_TID.X ;  /* 0x0000000000007919 */ /* 0x000e6e0000002100 */
[----:B------:R-:W2:Y:S01]  /*0020*/  LDC.64 R4, c[0x0][0x220] ;  /* 0x00008800ff047b82 */ /* 0x000ea20000000a00 */
[----:B------:R-:W-:Y:S01]  /*0030*/  IMAD.MOV.U32 R14, RZ, RZ, RZ ;  /* 0x000000ffff0e7224 */ /* 0x000fe200078e00ff */
[----:B------:R-:W3:Y:S01]  /*0040*/  S2R R13, SR_CTAID.X ;  /* 0x00000000000d7919 */ /* 0x000ee20000002500 */
[----:B------:R-:W-:Y:S01]  /*0050*/  CS2R R18, SRZ ;  /* 0x0000000000127805 */ /* 0x000fe2000001ff00 */
[----:B------:R-:W-:Y:S01]  /*0060*/  ULDC.64 UR4, c[0x0][0x208] ;  /* 0x0000820000047ab9 */ /* 0x000fe20000000a00 */
[----:B------:R-:W-:-:S03]  /*0070*/  ULDC.64 UR6, c[0x0][0x210] ;  /* 0x0000840000067ab9 */ /* 0x000fc60000000a00 */
[----:B------:R-:W4:Y:S01]  /*0080*/  LDC.64 R10, c[0x0][0x230] ;  /* 0x00008c00ff0a7b82 */ /* 0x000f220000000a00 */
[----:B-1----:R-:W-:-:S05]  /*0090*/  IMAD.SHL.U32 R0, R0, 0x2, RZ ;  /* 0x0000000200007824 */ /* 0x002fca00078e00ff */
[----:B------:R-:W-:-:S05]  /*00a0*/  LOP3.LUT R0, R0, 0x3e, RZ, 0xc0, !PT ;  /* 0x0000003e00007812 */ /* 0x000fca00078ec0ff */
[----:B---3--:R-:W-:-:S04]  /*00b0*/  IMAD R13, R13, 0x40, R0 ;  /* 0x000000400d0d7824 */ /* 0x008fc800078e0200 */
[----:B------:R-:W-:-:S05]  /*00c0*/  IMAD.HI R0, R13, 0x66666667, RZ ;  /* 0x666666670d007827 */ /* 0x000fca00078e02ff */
[----:B------:R-:W-:-:S04]  /*00d0*/  SHF.R.U32.HI R3, RZ, 0x1f, R0 ;  /* 0x0000001fff037819 */ /* 0x000fc80000011600 */
[----:B------:R-:W-:Y:S02]  /*00e0*/  LEA.HI.SX32 R15, R0, R3, 0x1e ;  /* 0x00000003000f7211 */ /* 0x000fe400078ff2ff */
[----:B------:R-:W1:Y:S03]  /*00f0*/  LDC.64 R2, c[0x0][0x218] ;  /* 0x00008600ff027b82 */ /* 0x000e660000000a00 */
[C---:B------:R-:W-:Y:S02]  /*0100*/  IMAD R0, R15.reuse, -0xa, R13 ;  /* 0xfffffff60f007824 */ /* 0x040fe400078e020d */
[C---:B------:R-:W-:Y:S02]  /*0110*/  IMAD.SHL.U32 R7, R15.reuse, 0x4, RZ ;  /* 0x000000040f077824 */ /* 0x040fe400078e00ff */
[----:B--2---:R-:W-:Y:S01]  /*0120*/  IMAD.WIDE R4, R15, 0x4, R4 ;  /* 0x000000040f047825 */ /* 0x004fe200078e0204 */
[----:B------:R-:W-:-:S02]  /*0130*/  ISETP.GT.AND P0, PT, R0, 0x5, PT ;  /* 0x000000050000780c */ /* 0x000fc40003f04270 */
[----:B------:R-:W-:Y:S02]  /*0140*/  SHF.R.S32.HI R6, RZ, 0x1f, R0 ;  /* 0x0000001fff067819 */ /* 0x000fe40000011400 */
[----:B------:R-:W-:Y:S02]  /*0150*/  ISETP.LT.AND P1, PT, R13, 0x28, P0 ;  /* 0x000000280d00780c */ /* 0x000fe40000721270 */
[----:B------:R-:W-:-:S04]  /*0160*/  IADD3 R0, P2, R0, R7, RZ ;  /* 0x0000000700007210 */ /* 0x000fc80007f5e0ff */
[----:B------:R-:W-:Y:S02]  /*0170*/  LEA.HI.X.SX32 R7, R7, R6, 0x1, P2 ;  /* 0x0000000607077211 */ /* 0x000fe400010f0eff */
[----:B------:R-:W-:-:S05]  /*0180*/  LEA R8, P2, R0, UR6, 0x2 ;  /* 0x0000000600087c11 */ /* 0x000fca000f8410ff */
[----:B------:R-:W2:Y:S04]  /*0190*/  @P1 LDG.E.EL R14, desc[UR4][R4.64] ;  /* 0x00000004040e1981 */ /* 0x000ea8000c2e1900 */
[----:B------:R3:W5:Y:S01]  /*01a0*/  @P1 LDG.E.EL R18, desc[UR4][R4.64] ;  /* 0x0000000404121981 */ /* 0x000762000c2e1900 */
[----:B------:R-:W-:Y:S01]  /*01b0*/  LEA.HI.X R9, R0, UR7, R7, 0x2, P2 ;  /* 0x0000000700097c11 */ /* 0x000fe200090f1407 */
[----:B------:R-:W-:Y:S01]  /*01c0*/  IMAD.MOV.U32 R0, RZ, RZ, RZ ;  /* 0x000000ffff007224 */ /* 0x000fe200078e00ff */
[----:B------:R-:W3:Y:S01]  /*01d0*/  LDC.64 R6, c[0x0][0x228] ;  /* 0x00008a00ff067b82 */ /* 0x000ee20000000a00 */
[----:B------:R-:W-:Y:S01]  /*01e0*/  CS2R R16, SRZ ;  /* 0x0000000000107805 */ /* 0x000fe2000001ff00 */
[----:B------:R-:W-:Y:S02]  /*01f0*/  IMAD.MOV.U32 R12, RZ, RZ, RZ ;  /* 0x000000ffff0c7224 */ /* 0x000fe400078e00ff */
[----:B-1----:R-:W-:-:S03]  /*0200*/  IMAD.WIDE R2, R15, 0x4, R2 ;  /* 0x000000040f027825 */ /* 0x002fc600078e0202 */
[----:B------:R-:W5:Y:S04]  /*0210*/  @P1 LDG.E.64 R16, desc[UR4][R8.64+-0x18] ;  /* 0xffffe80408101981 */ /* 0x000f68000c1e1b00 */
[----:B------:R-:W5:Y:S04]  /*0220*/  @P1 LDG.E.EL R0, desc[UR4][R2.64] ;  /* 0x0000000402001981 */ /* 0x000f68000c2e1900 */
[----:B------:R1:W5:Y:S01]  /*0230*/  @P1 LDG.E.EL R12, desc[UR4][R2.64] ;  /* 0x00000004020c1981 */ /* 0x000362000c2e1900 */
[----:B---3--:R-:W-:-:S04]  /*0240*/  IMAD.WIDE R4, R15, 0x4, R6 ;  /* 0x000000040f047825 */ /* 0x008fc800078e0206 */
[----:B----4-:R-:W-:Y:S01]  /*0250*/  IMAD.WIDE R6, R15, 0x4, R10 ;  /* 0x000000040f067825 */ /* 0x010fe200078e020a */
[----:B------:R-:W-:Y:S01]  /*0260*/  CS2R R10, SRZ ;  /* 0x00000000000a7805 */ /* 0x000fe2000001ff00 */
[----:B------:R-:W3:Y:S02]  /*0270*/  @P1 LDG.E.EL R19, desc[UR4][R4.64] ;  /* 0x0000000404131981 */ /* 0x000ee4000c2e1900 */
[----:B------:R-:W-:-:S03]  /*0280*/  IMAD.MOV.U32 R15, RZ, RZ, RZ ;  /* 0x000000ffff0f7224 */ /* 0x000fc600078e00ff */
[----:B------:R4:W3:Y:S04]  /*0290*/  @P1 LDG.E.EL R10, desc[UR4][R4.64] ;  /* 0x00000004040a1981 */ /* 0x0008e8000c2e1900 */
[----:B------:R-:W3:Y:S04]  /*02a0*/  @P1 LDG.E.EL R11, desc[UR4][R6.64] ;  /* 0x00000004060b1981 */ /* 0x000ee8000c2e1900 */
[----:B------:R1:W3:Y:S01]  /*02b0*/  @P1 LDG.E.EL R15, desc[UR4][R6.64] ;  /* 0x00000004060f1981 */ /* 0x0002e2000c2e1900 */
[----:B--2---:R-:W-:Y:S02]  /*02c0*/  SEL R14, R14, RZ, P1 ;  /* 0x000000ff0e0e7207 */ /* 0x004fe40000800000 */
[----:B-----5:R-:W-:-:S02]  /*02d0*/  SEL R18, R18, RZ, P1 ;  /* 0x000000ff12127207 */ /* 0x020fc40000800000 */
[----:B------:R-:W-:Y:S02]  /*02e0*/  FSETP.GT.AND P2, PT, |R14|, 8.50705917302346158658e+37, PT ;  /* 0x7e8000000e00780b */ /* 0x000fe40003f44200 */
[----:B------:R-:W-:Y:S02]  /*02f0*/  FSETP.GT.AND P3, PT, |R18|, 8.50705917302346158658e+37, PT ;  /* 0x7e8000001200780b */ /* 0x000fe40003f64200 */
[----:B------:R-:W-:Y:S02]  /*0300*/  FSETP.GEU.AND P4, PT, |R14|, 1.175494350822287508e-38, PT ;  /* 0x008000000e00780b */ /* 0x000fe40003f8e200 */
[----:B------:R-:W-:-:S07]  /*0310*/  FSETP.GEU.AND P5, PT, |R18|, 1.175494350822287508e-38, PT ;  /* 0x008000001200780b */ /* 0x000fce0003fae200 */
[----:B------:R-:W-:Y:S02]  /*0320*/  @P2 FMUL R14, R14, 0.25 ;  /* 0x3e8000000e0e2820 */ /* 0x000fe40000400000 */
[----:B------:R-:W-:Y:S02]  /*0330*/  @P3 FMUL R18, R18, 0.25 ;  /* 0x3e80000012123820 */ /* 0x000fe40000400000 */
[----:B------:R-:W-:Y:S02]  /*0340*/  @!P4 FMUL R14, R14, 16777216 ;  /* 0x4b8000000e0ec820 */ /* 0x000fe40000400000 */
[----:B------:R-:W-:Y:S01]  /*0350*/  @!P5 FMUL R18, R18, 16777216 ;  /* 0x4b8000001212d820 */ /* 0x000fe20000400000 */
[----:B-1----:R-:W-:Y:S02]  /*0360*/  SEL R3, R0, RZ, P1 ;  /* 0x000000ff00037207 */ /* 0x002fe40000800000 */
[----:B------:R-:W-:Y:S02]  /*0370*/  SEL R16, R16, RZ, P1 ;  /* 0x000000ff10107207 */ /* 0x000fe40000800000 */
[----:B------:R-:W-:-:S02]  /*0380*/  SEL R17, R17, RZ, P1 ;  /* 0x000000ff11117207 */ /* 0x000fc40000800000 */
[----:B------:R-:W-:Y:S01]  /*0390*/  SEL R12, R12, RZ, P1 ;  /* 0x000000ff0c0c7207 */ /* 0x000fe20000800000 */
[----:B----4-:R-:W1:Y:S01]  /*03a0*/  MUFU.RCP R5, R14 ;  /* 0x0000000e00057308 */ /* 0x010e620000001000 */
[----:B------:R-:W-:Y:S02]  /*03b0*/  FADD R0, R16, -R3 ;  /* 0x8000000310007221 */ /* 0x000fe40000000000 */
[----:B------:R-:W2:Y:S01]  /*03c0*/  LDC.64 R2, c[0x0][0x238] ;  /* 0x00008e00ff027b82 */ /* 0x000ea20000000a00 */
[----:B------:R-:W-:-:S04]  /*03d0*/  FADD R12, R17, -R12 ;  /* 0x8000000c110c7221 */ /* 0x000fc80000000000 */
[----:B0-----:R-:W0:Y:S01]  /*03e0*/  MUFU.RCP R7, R18 ;  /* 0x0000001200077308 */ /* 0x001e220000001000 */
[----:B------:R-:W-:Y:S01]  /*03f0*/  @P2 FMUL R0, R0, 0.25 ;  /* 0x3e80000000002820 */ /* 0x000fe20000400000 */
[----:B------:R-:W-:-:S03]  /*0400*/  @P3 FMUL R12, R12, 0.25 ;  /* 0x3e8000000c0c3820 */ /* 0x000fc60000400000 */
[----:B------:R-:W-:Y:S01]  /*0410*/  @!P4 FMUL R0, R0, 16777216 ;  /* 0x4b8000000000c820 */ /* 0x000fe20000400000 */
[----:B------:R-:W-:Y:S01]  /*0420*/  @!P5 FMUL R12, R12, 16777216 ;  /* 0x4b8000000c0cd820 */ /* 0x000fe20000400000 */
[----:B---3--:R-:W-:Y:S02]  /*0430*/  SEL R19, R19, RZ, P1 ;  /* 0x000000ff13137207 */ /* 0x008fe40000800000 */
[----:B------:R-:W-:Y:S01]  /*0440*/  SEL R10, R10, RZ, P1 ;  /* 0x000000ff0a0a7207 */ /* 0x000fe20000800000 */
[----:B-1----:R-:W-:Y:S01]  /*0450*/  FMUL R0, R5, R0 ;  /* 0x0000000005007220 */ /* 0x002fe20000400000 */
[----:B------:R-:W-:Y:S02]  /*0460*/  SEL R11, R11, RZ, P1 ;  /* 0x000000ff0b0b7207 */ /* 0x000fe40000800000 */
[----:B------:R-:W-:Y:S01]  /*0470*/  SEL R15, R15, RZ, P1 ;  /* 0x000000ff0f0f7207 */ /* 0x000fe20000800000 */
[----:B0-----:R-:W-:Y:S01]  /*0480*/  FMUL R12, R7, R12 ;  /* 0x0000000c070c7220 */ /* 0x001fe20000400000 */
[----:B------:R-:W-:Y:S01]  /*0490*/  ISETP.GE.AND P3, PT, R13, 0x28, PT ;  /* 0x000000280d00780c */ /* 0x000fe20003f66270 */
[----:B------:R-:W-:-:S02]  /*04a0*/  FFMA R0, R0, R19, R11 ;  /* 0x0000001300007223 */ /* 0x000fc4000000000b */
[----:B------:R-:W-:-:S03]  /*04b0*/  FFMA R15, R12, R10, R15 ;  /* 0x0000000a0c0f7223 */ /* 0x000fc6000000000f */
[C---:B------:R-:W-:Y:S02]  /*04c0*/  FSETP.GEU.AND P1, PT, R0.reuse, RZ, PT ;  /* 0x000000ff0000720b */ /* 0x040fe40003f2e000 */
[C---:B------:R-:W-:Y:S02]  /*04d0*/  FSETP.GEU.AND P2, PT, R15.reuse, RZ, PT ;  /* 0x000000ff0f00720b */ /* 0x040fe40003f4e000 */
[----:B------:R-:W-:Y:S02]  /*04e0*/  FSEL R0, R0, RZ, P1 ;  /* 0x000000ff00007208 */ /* 0x000fe40000800000 */
[----:B------:R-:W-:Y:S01]  /*04f0*/  FSEL R15, R15, RZ, P2 ;  /* 0x000000ff0f0f7208 */ /* 0x000fe20001000000 */
[----:B--2---:R-:W-:Y:S01]  /*0500*/  IMAD.WIDE R2, R13, 0x4, R2 ;  /* 0x000000040d027825 */ /* 0x004fe200078e0202 */
[----:B------:R-:W-:Y:S02]  /*0510*/  SEL R14, R0, RZ, P0 ;  /* 0x000000ff000e7207 */ /* 0x000fe40000000000 */
[----:B------:R-:W-:Y:S01]  /*0520*/  SEL R15, R15, RZ, P0 ;  /* 0x000000ff0f0f7207 */ /* 0x000fe20000000000 */
[----:B------:R-:W-:Y:S06]  /*0530*/  @P3 EXIT ;  /* 0x000000000000394d */ /* 0x000fec0003800000 */
[----:B------:R-:W-:Y:S01]  /*0540*/  STG.E.64 desc[UR4][R2.64], R14 ;  /* 0x0000000e02007986 */ /* 0x000fe2000c101b04 */
[----:B------:R-:W-:Y:S05]  /*0550*/  EXIT ;  /* 0x000000000000794d */ /* 0x000fea0003800000 */
.L_x_0:
[----:B------:R-:W-:-:S00]  /*0560*/  BRA `(.L_x_0) ;  /* 0xfffffffc00fc7947 */ /* 0x000fc0000383ffff */
[----:B------:R-:W-:-:S00]  /*0570*/  NOP ;  /* 0x0000000000007918 */ /* 0x000fc00000000000 */
        /* <DEDUP_REMOVED lines=8> */
.L_x_1:


//--------------------- .nv.constant0.triton_poi_fused_add_constant_pad_nd_div_mul_relu_sqrt_sub_var_mean_3 --------------------------
	.section	.nv.constant0.triton_poi_fused_add_constant_pad_nd_div_mul_relu_sqrt_sub_var_mean_3,"a",@progbits
	.sectionflags	@""
	.align	4
.nv.constant0.triton_poi_fused_add_constant_pad_nd_div_mul_relu_sqrt_sub_var_mean_3:
	.zero		580
